	.headerflags	@"EF_CUDA_TEXMODE_UNIFIED EF_CUDA_64BIT_ADDRESS EF_CUDA_ACCELERATORS EF_CUDA_SM90 EF_CUDA_VIRTUAL_SM(EF_CUDA_SM90)"
	.elftype	@"ET_EXEC"


//--------------------- .nv.info                  --------------------------
	.section	.nv.info,"",@"SHT_CUDA_INFO"
	.align	4


	//----- nvinfo : EIATTR_REGCOUNT
	.align		4
        /*0000*/ 	.byte	0x04, 0x2f
        /*0002*/ 	.short	(.L_1 - .L_0)
	.align		4
.L_0:
        /*0004*/ 	.word	index@(triton_poi_fused_convolution_4)
        /*0008*/ 	.word	0x00000016


	//----- nvinfo : EIATTR_MIN_STACK_SIZE
	.align		4
.L_1:
        /*000c*/ 	.byte	0x04, 0x12
        /*000e*/ 	.short	(.L_3 - .L_2)
	.align		4
.L_2:
        /*0010*/ 	.word	index@(triton_poi_fused_convolution_4)
        /*0014*/ 	.word	0x00000000


	//----- nvinfo : EIATTR_FRAME_SIZE
	.align		4
.L_3:
        /*0018*/ 	.byte	0x04, 0x11
        /*001a*/ 	.short	(.L_5 - .L_4)
	.align		4
.L_4:
        /*001c*/ 	.word	index@(triton_poi_fused_convolution_4)
        /*0020*/ 	.word	0x00000000


	//----- nvinfo : EIATTR_MIN_STACK_SIZE
	.align		4
.L_5:
        /*0024*/ 	.byte	0x04, 0x12
        /*0026*/ 	.short	(.L_7 - .L_6)
	.align		4
.L_6:
        /*0028*/ 	.word	index@(triton_poi_fused_convolution_4)
        /*002c*/ 	.word	0x00000000
.L_7:


//--------------------- .nv.info.triton_poi_fused_convolution_4 --------------------------
	.section	.nv.info.triton_poi_fused_convolution_4,"",@"SHT_CUDA_INFO"
	.sectionflags	@""
	.align	4


	//----- nvinfo : EIATTR_CUDA_API_VERSION
	.align		4
        /*0000*/ 	.byte	0x04, 0x37
        /*0002*/ 	.short	(.L_9 - .L_8)
.L_8:
        /*0004*/ 	.word	0x0000007c


	//----- nvinfo : EIATTR_KPARAM_INFO
	.align		4
.L_9:
        /*0008*/ 	.byte	0x04, 0x17
        /*000a*/ 	.short	(.L_11 - .L_10)
.L_10:
        /*000c*/ 	.word	0x00000000
        /*0010*/ 	.short	0x0002
        /*0012*/ 	.short	0x0010
        /*0014*/ 	.byte	0x00, 0xf0, 0x11, 0x00


	//----- nvinfo : EIATTR_KPARAM_INFO
	.align		4
.L_11:
        /*0018*/ 	.byte	0x04, 0x17
        /*001a*/ 	.short	(.L_13 - .L_12)
.L_12:
        /*001c*/ 	.word	0x00000000
        /*0020*/ 	.short	0x0001
        /*0022*/ 	.short	0x0008
        /*0024*/ 	.byte	0x00, 0xf4, 0x21, 0x00


	//----- nvinfo : EIATTR_KPARAM_INFO
	.align		4
.L_13:
        /*0028*/ 	.byte	0x04, 0x17
        /*002a*/ 	.short	(.L_15 - .L_14)
.L_14:
        /*002c*/ 	.word	0x00000000
        /*0030*/ 	.short	0x0000
        /*0032*/ 	.short	0x0000
        /*0034*/ 	.byte	0x00, 0xf4, 0x21, 0x00


	//----- nvinfo : EIATTR_SPARSE_MMA_MASK
	.align		4
.L_15:
        /*0038*/ 	.byte	0x03, 0x50
        /*003a*/ 	.short	0x0000


	//----- nvinfo : EIATTR_MAXREG_COUNT
	.align		4
        /*003c*/ 	.byte	0x03, 0x1b
        /*003e*/ 	.short	0x00ff


	//----- nvinfo : EIATTR_EXIT_INSTR_OFFSETS
	.align		4
        /*0040*/ 	.byte	0x04, 0x1c
        /*0042*/ 	.short	(.L_17 - .L_16)


	//   ....[0]....
.L_16:
        /*0044*/ 	.word	0x00000400


	//   ....[1]....
        /*0048*/ 	.word	0x00000420


	//----- nvinfo : EIATTR_REQNTID
	.align		4
.L_17:
        /*004c*/ 	.byte	0x04, 0x10
        /*004e*/ 	.short	(.L_19 - .L_18)
.L_18:
        /*0050*/ 	.word	0x00000080
        /*0054*/ 	.word	0x00000001
        /*0058*/ 	.word	0x00000001


	//----- nvinfo : EIATTR_CBANK_PARAM_SIZE
	.align		4
.L_19:
        /*005c*/ 	.byte	0x03, 0x19
        /*005e*/ 	.short	0x0014


	//----- nvinfo : EIATTR_PARAM_CBANK
	.align		4
        /*0060*/ 	.byte	0x04, 0x0a
        /*0062*/ 	.short	(.L_21 - .L_20)
	.align		4
.L_20:
        /*0064*/ 	.word	index@(.nv.constant0.triton_poi_fused_convolution_4)
        /*0068*/ 	.short	0x0210
        /*006a*/ 	.short	0x0014


	//----- nvinfo : EIATTR_SW_WAR
	.align		4
.L_21:
        /*006c*/ 	.byte	0x04, 0x36
        /*006e*/ 	.short	(.L_23 - .L_22)
.L_22:
        /*0070*/ 	.word	0x00000008
.L_23:


//--------------------- .nv.callgraph             --------------------------
	.section	.nv.callgraph,"",@"SHT_CUDA_CALLGRAPH"
	.align	4
	.sectionentsize	8
	.align		4
        /*0000*/ 	.word	0x00000000
	.align		4
        /*0004*/ 	.word	0xffffffff
	.align		4
        /*0008*/ 	.word	0x00000000
	.align		4
        /*000c*/ 	.word	0xfffffffe
	.align		4
        /*0010*/ 	.word	0x00000000
	.align		4
        /*0014*/ 	.word	0xfffffffd
	.align		4
        /*0018*/ 	.word	0x00000000
	.align		4
        /*001c*/ 	.word	0xfffffffc


//--------------------- .text.triton_poi_fused_convolution_4 --------------------------
	.section	.text.triton_poi_fused_convolution_4,"ax",@progbits
	.align	128
        .global         triton_poi_fused_convolution_4
        .type           triton_poi_fused_convolution_4,@function
        .size           triton_poi_fused_convolution_4,(.L_x_1 - triton_poi_fused_convolution_4)
        .other          triton_poi_fused_convolution_4,@"STO_CUDA_ENTRY STV_DEFAULT"
triton_poi_fused_convolution_4:
.text.triton_poi_fused_convolution_4:
[----:B------:R-:W0:Y:S02]  /*0000*/  LDC R1, c[0x0][0x28] ;  /* 0x00000a00ff017b82 */ /* 0x000e240000000800 */
[----:B------:R-:W1:Y:S01]  /*0010*/  S2R R0, SR_TID.X ;  /* 0x0000000000007919 */ /* 0x000e620000002100 */
[----:B------:R-:W-:Y:S01]  /*0020*/  HFMA2.MMA R6, -RZ, RZ, 0, 0 ;  /* 0x00000000ff067435 */ /* 0x000fe200000001ff */
[----:B------:R-:W-:Y:S01]  /*0030*/  IMAD.MOV.U32 R2, RZ, RZ, RZ ;  /* 0x000000ffff027224 */ /* 0x000fe200078e00ff */
[----:B------:R-:W-:Y:S01]  /*0040*/  ULDC.64 UR4, c[0x0][0x208] ;  /* 0x0000820000047ab9 */ /* 0x000fe20000000a00 */
[----:B------:R-:W2:Y:S01]  /*0050*/  S2R R3, SR_CTAID.X ;  /* 0x0000000000037919 */ /* 0x000ea20000002500 */
[----:B------:R-:W-:Y:S02]  /*0060*/  IMAD.MOV.U32 R4, RZ, RZ, RZ ;  /* 0x000000ffff047224 */ /* 0x000fe400078e00ff */
[----:B------:R-:W-:Y:S01]  /*0070*/  IMAD.MOV.U32 R8, RZ, RZ, RZ ;  /* 0x000000ffff087224 */ /* 0x000fe200078e00ff */
[----:B-1----:R-:W-:-:S04]  /*0080*/  SHF.L.U32 R0, R0, 0x2, RZ ;  /* 0x0000000200007819 */ /* 0x002fc800000006ff */
[----:B------:R-:W-:-:S04]  /*0090*/  LOP3.LUT R0, R0, 0x1fc, RZ, 0xc0, !PT ;  /* 0x000001fc00007812 */ /* 0x000fc800078ec0ff */
[----:B--2---:R-:W-:-:S04]  /*00a0*/  LEA R3, R3, R0, 0x9 ;  /* 0x0000000003037211 */ /* 0x004fc800078e48ff */
[----:B------:R-:W-:Y:S01]  /*00b0*/  IADD3 R7, R3, 0x2, RZ ;  /* 0x0000000203077810 */ /* 0x000fe20007ffe0ff */
[C---:B------:R-:W-:Y:S01]  /*00c0*/  VIADD R5, R3.reuse, 0x1 ;  /* 0x0000000103057836 */ /* 0x040fe20000000000 */
[----:B------:R-:W-:Y:S01]  /*00d0*/  IADD3 R9, R3, 0x3, RZ ;  /* 0x0000000303097810 */ /* 0x000fe20007ffe0ff */
[C---:B------:R-:W-:Y:S01]  /*00e0*/  IMAD.HI R0, R3.reuse, -0x779bd671, R2 ;  /* 0x8864298f03007827 */ /* 0x040fe200078e0202 */
[----:B------:R-:W-:-:S03]  /*00f0*/  ISETP.GE.AND P0, PT, R3, 0xb430, PT ;  /* 0x0000b4300300780c */ /* 0x000fc60003f06270 */
[----:B------:R-:W-:Y:S01]  /*0100*/  IMAD.HI R2, R5, -0x779bd671, R4 ;  /* 0x8864298f05027827 */ /* 0x000fe200078e0204 */
[----:B------:R-:W-:-:S03]  /*0110*/  SHF.R.U32.HI R5, RZ, 0x1f, R0 ;  /* 0x0000001fff057819 */ /* 0x000fc60000011600 */
[----:B------:R-:W-:Y:S01]  /*0120*/  IMAD.HI R6, R7, -0x779bd671, R6 ;  /* 0x8864298f07067827 */ /* 0x000fe200078e0206 */
[----:B------:R-:W-:Y:S02]  /*0130*/  SHF.R.U32.HI R7, RZ, 0x1f, R2 ;  /* 0x0000001fff077819 */ /* 0x000fe40000011602 */
[----:B------:R-:W-:Y:S01]  /*0140*/  LEA.HI.SX32 R0, R0, R5, 0x17 ;  /* 0x0000000500007211 */ /* 0x000fe200078fbaff */
[----:B------:R-:W-:Y:S01]  /*0150*/  IMAD.HI R8, R9, -0x779bd671, R8 ;  /* 0x8864298f09087827 */ /* 0x000fe200078e0208 */
[----:B------:R-:W-:Y:S01]  /*0160*/  SHF.R.U32.HI R9, RZ, 0x1f, R6 ;  /* 0x0000001fff097819 */ /* 0x000fe20000011606 */
[----:B------:R-:W1:Y:S01]  /*0170*/  LDC.64 R4, c[0x0][0x218] ;  /* 0x00008600ff047b82 */ /* 0x000e620000000a00 */
[----:B------:R-:W-:Y:S02]  /*0180*/  LEA.HI.SX32 R2, R2, R7, 0x17 ;  /* 0x0000000702027211 */ /* 0x000fe400078fbaff */
[----:B------:R-:W-:Y:S02]  /*0190*/  SHF.R.U32.HI R11, RZ, 0x1f, R8 ;  /* 0x0000001fff0b7819 */ /* 0x000fe40000011608 */
[----:B------:R-:W-:Y:S01]  /*01a0*/  LEA.HI.SX32 R9, R6, R9, 0x17 ;  /* 0x0000000906097211 */ /* 0x000fe200078fbaff */
[----:B------:R-:W-:Y:S01]  /*01b0*/  IMAD.HI R10, R2, 0x2aaaaaab, RZ ;  /* 0x2aaaaaab020a7827 */ /* 0x000fe200078e02ff */
[----:B------:R-:W-:Y:S01]  /*01c0*/  LEA.HI.SX32 R11, R8, R11, 0x17 ;  /* 0x0000000b080b7211 */ /* 0x000fe200078fbaff */
[----:B------:R-:W2:Y:S02]  /*01d0*/  LDC.64 R6, c[0x0][0x210] ;  /* 0x00008400ff067b82 */ /* 0x000ea40000000a00 */
[----:B------:R-:W-:Y:S01]  /*01e0*/  IMAD.HI R8, R0, 0x2aaaaaab, RZ ;  /* 0x2aaaaaab00087827 */ /* 0x000fe200078e02ff */
[----:B------:R-:W-:-:S03]  /*01f0*/  SHF.R.U32.HI R15, RZ, 0x1, R10 ;  /* 0x00000001ff0f7819 */ /* 0x000fc6000001160a */
[----:B------:R-:W-:Y:S01]  /*0200*/  IMAD.HI R12, R9, 0x2aaaaaab, RZ ;  /* 0x2aaaaaab090c7827 */ /* 0x000fe200078e02ff */
[----:B------:R-:W-:Y:S02]  /*0210*/  SHF.R.U32.HI R13, RZ, 0x1, R8 ;  /* 0x00000001ff0d7819 */ /* 0x000fe40000011608 */
[----:B------:R-:W-:Y:S01]  /*0220*/  LEA.HI R15, R10, R15, RZ, 0x1 ;  /* 0x0000000f0a0f7211 */ /* 0x000fe200078f08ff */
[----:B------:R-:W-:Y:S01]  /*0230*/  IMAD.HI R14, R11, 0x2aaaaaab, RZ ;  /* 0x2aaaaaab0b0e7827 */ /* 0x000fe200078e02ff */
[----:B------:R-:W-:Y:S02]  /*0240*/  SHF.R.U32.HI R17, RZ, 0x1, R12 ;  /* 0x00000001ff117819 */ /* 0x000fe4000001160c */
[----:B------:R-:W-:Y:S01]  /*0250*/  LEA.HI R13, R8, R13, RZ, 0x1 ;  /* 0x0000000d080d7211 */ /* 0x000fe200078f08ff */
[----:B------:R-:W-:Y:S01]  /*0260*/  IMAD R15, R15, -0xc, R2 ;  /* 0xfffffff40f0f7824 */ /* 0x000fe200078e0202 */
[----:B------:R-:W-:Y:S02]  /*0270*/  SHF.R.U32.HI R19, RZ, 0x1, R14 ;  /* 0x00000001ff137819 */ /* 0x000fe4000001160e */
[----:B------:R-:W-:Y:S01]  /*0280*/  LEA.HI R12, R12, R17, RZ, 0x1 ;  /* 0x000000110c0c7211 */ /* 0x000fe200078f08ff */
[----:B------:R-:W-:Y:S01]  /*0290*/  IMAD R13, R13, -0xc, R0 ;  /* 0xfffffff40d0d7824 */ /* 0x000fe200078e0200 */
[----:B------:R-:W-:-:S02]  /*02a0*/  LEA.HI R14, R14, R19, RZ, 0x1 ;  /* 0x000000130e0e7211 */ /* 0x000fc400078f08ff */
[----:B------:R-:W-:Y:S01]  /*02b0*/  MOV R0, RZ ;  /* 0x000000ff00007202 */ /* 0x000fe20000000f00 */
[----:B------:R-:W-:Y:S02]  /*02c0*/  IMAD R17, R12, -0xc, R9 ;  /* 0xfffffff40c117824 */ /* 0x000fe400078e0209 */
[----:B------:R-:W-:Y:S02]  /*02d0*/  IMAD R19, R14, -0xc, R11 ;  /* 0xfffffff40e137824 */ /* 0x000fe400078e020b */
[----:B-1----:R-:W-:-:S04]  /*02e0*/  IMAD.WIDE R8, R13, 0x4, R4 ;  /* 0x000000040d087825 */ /* 0x002fc800078e0204 */
[----:B------:R-:W-:-:S04]  /*02f0*/  IMAD.WIDE R10, R15, 0x4, R4 ;  /* 0x000000040f0a7825 */ /* 0x000fc800078e0204 */
[--C-:B------:R-:W-:Y:S01]  /*0300*/  IMAD.WIDE R12, R17, 0x4, R4.reuse ;  /* 0x00000004110c7825 */ /* 0x100fe200078e0204 */
[----:B------:R-:W-:Y:S01]  /*0310*/  CS2R R16, SRZ ;  /* 0x0000000000107805 */ /* 0x000fe2000001ff00 */
[----:B------:R-:W3:Y:S02]  /*0320*/  @!P0 LDG.E.EL R0, desc[UR4][R10.64] ;  /* 0x000000040a008981 */ /* 0x000ee4000c2e1900 */
[----:B------:R-:W-:Y:S01]  /*0330*/  IMAD.WIDE R14, R19, 0x4, R4 ;  /* 0x00000004130e7825 */ /* 0x000fe200078e0204 */
[----:B------:R-:W-:Y:S02]  /*0340*/  CS2R R4, SRZ ;  /* 0x0000000000047805 */ /* 0x000fe4000001ff00 */
[----:B------:R-:W4:Y:S01]  /*0350*/  @!P0 LDG.E.EL R17, desc[UR4][R8.64] ;  /* 0x0000000408118981 */ /* 0x000f22000c2e1900 */
[----:B--2---:R-:W-:Y:S01]  /*0360*/  IMAD.WIDE R2, R3, 0x4, R6 ;  /* 0x0000000403027825 */ /* 0x004fe200078e0206 */
[----:B------:R-:W-:Y:S02]  /*0370*/  CS2R R6, SRZ ;  /* 0x0000000000067805 */ /* 0x000fe4000001ff00 */
[----:B------:R-:W2:Y:S01]  /*0380*/  @!P0 LDG.E.EL R16, desc[UR4][R14.64] ;  /* 0x000000040e108981 */ /* 0x000ea2000c2e1900 */
[----:B------:R-:W-:-:S03]  /*0390*/  IMAD.MOV.U32 R19, RZ, RZ, RZ ;  /* 0x000000ffff137224 */ /* 0x000fc600078e00ff */
[----:B------:R-:W4:Y:S04]  /*03a0*/  @!P0 LDG.E.128 R4, desc[UR4][R2.64] ;  /* 0x0000000402048981 */ /* 0x000f28000c1e1d00 */
[----:B------:R-:W5:Y:S01]  /*03b0*/  @!P0 LDG.E.EL R19, desc[UR4][R12.64] ;  /* 0x000000040c138981 */ /* 0x000f62000c2e1900 */
[----:B----4-:R-:W-:Y:S01]  /*03c0*/  FADD R4, R17, R4 ;  /* 0x0000000411047221 */ /* 0x010fe20000000000 */
[----:B---3--:R-:W-:Y:S01]  /*03d0*/  FADD R5, R0, R5 ;  /* 0x0000000500057221 */ /* 0x008fe20000000000 */
[----:B--2---:R-:W-:Y:S01]  /*03e0*/  FADD R7, R16, R7 ;  /* 0x0000000710077221 */ /* 0x004fe20000000000 */
[----:B-----5:R-:W-:Y:S01]  /*03f0*/  FADD R6, R19, R6 ;  /* 0x0000000613067221 */ /* 0x020fe20000000000 */
[----:B------:R-:W-:Y:S06]  /*0400*/  @P0 EXIT ;  /* 0x000000000000094d */ /* 0x000fec0003800000 */
[----:B------:R-:W-:Y:S01]  /*0410*/  STG.E.128 desc[UR4][R2.64], R4 ;  /* 0x0000000402007986 */ /* 0x000fe2000c101d04 */
[----:B------:R-:W-:Y:S05]  /*0420*/  EXIT ;  /* 0x000000000000794d */ /* 0x000fea0003800000 */
.L_x_0:
[----:B------:R-:W-:-:S00]  /*0430*/  BRA `(.L_x_0) ;  /* 0xfffffffc00fc7947 */ /* 0x000fc0000383ffff */
[----:B------:R-:W-:-:S00]  /*0440*/  NOP ;  /* 0x0000000000007918 */ /* 0x000fc00000000000 */
        /* <DEDUP_REMOVED lines=11> */
.L_x_1:


//--------------------- .nv.constant0.triton_poi_fused_convolution_4 --------------------------
	.section	.nv.constant0.triton_poi_fused_convolution_4,"a",@progbits
	.sectionflags	@""
	.align	4
.nv.constant0.triton_poi_fused_convolution_4:
	.zero		548
